.version 4.1
.target sm_35
.entry bench(.param .u64 I){
    .reg .b64   ptr;
    .reg .b8   r8o<1>;
    ld.param.u64 ptr, [I];
    cvta.to.global.u64  ptr, ptr;
    ld.shared.cs.s8 r8o0, [ptr];
    st.global.b8 [ptr+0], r8o0;
}


// ===== COMPILED SASS (sm_100) =====

	.target	sm_100

	.elftype	@"ET_EXEC"


//--------------------- .note.nv.tkinfo           --------------------------
	.section	.note.nv.tkinfo,"",@"SHT_NOTE"
	.sectionflags	@"SHF_NOTE_NV_TKINFO"
	.tkinfo
        /*0018*/ 	.word	0x00000002
        /*0030*/ 	.string	""
        /*0030*/ 	.string	"ptxas"
        /*0030*/ 	.string	"Cuda compilation tools, release 13.0, V13.0.88"
        /*0030*/ 	.string	"Build cuda_13.0.r13.0/compiler.36424714_0"
        /*0030*/ 	.string	"-arch sm_100 "



//--------------------- .note.nv.cuinfo           --------------------------
	.section	.note.nv.cuinfo,"",@"SHT_NOTE"
	.sectionflags	@"SHF_NOTE_NV_CUINFO"
        /*0018*/ 	.short	0x0002
        /*001a*/ 	.short	0x0023
        /*001c*/ 	.short	0x0082
	.zero		2


//--------------------- .nv.info                  --------------------------
	.section	.nv.info,"",@"SHT_CUDA_INFO"
	.align	4


	//----- nvinfo : EIATTR_REGCOUNT
	.align		4
        /*0000*/ 	.byte	0x04, 0x2f
        /*0002*/ 	.short	(.L_1 - .L_0)
	.align		4
.L_0:
        /*0004*/ 	.word	index@(bench)
        /*0008*/ 	.word	0x00000008


	//----- nvinfo : EIATTR_FRAME_SIZE
	.align		4
.L_1:
        /*000c*/ 	.byte	0x04, 0x11
        /*000e*/ 	.short	(.L_3 - .L_2)
	.align		4
.L_2:
        /*0010*/ 	.word	index@(bench)
        /*0014*/ 	.word	0x00000000


	//----- nvinfo : EIATTR_MIN_STACK_SIZE
	.align		4
.L_3:
        /*0018*/ 	.byte	0x04, 0x12
        /*001a*/ 	.short	(.L_5 - .L_4)
	.align		4
.L_4:
        /*001c*/ 	.word	index@(bench)
        /*0020*/ 	.word	0x00000000
.L_5:


//--------------------- .nv.compat                --------------------------
	.section	.nv.compat,"",@"SHT_CUDA_COMPAT_INFO"
	.align	4
        /*0000*/ 	.byte	0x02, 0x09, 0x00, 0x00, 0x02, 0x02, 0x01, 0x00, 0x02, 0x05, 0x05, 0x00, 0x03, 0x07, 0x01, 0x01
        /*0010*/ 	.byte	0x02, 0x03, 0x00, 0x00, 0x02, 0x06, 0x01, 0x00, 0x04, 0x0b, 0x08, 0x00, 0x09, 0x00, 0x00, 0x00
        /*0020*/ 	.byte	0x00, 0x00, 0x00, 0x00


//--------------------- .nv.info.bench            --------------------------
	.section	.nv.info.bench,"",@"SHT_CUDA_INFO"
	.sectionflags	@""
	.align	4


	//----- nvinfo : EIATTR_CUDA_API_VERSION
	.align		4
        /*0000*/ 	.byte	0x04, 0x37
        /*0002*/ 	.short	(.L_7 - .L_6)
.L_6:
        /*0004*/ 	.word	0x00000082


	//----- nvinfo : EIATTR_KPARAM_INFO
	.align		4
.L_7:
        /*0008*/ 	.byte	0x04, 0x17
        /*000a*/ 	.short	(.L_9 - .L_8)
.L_8:
        /*000c*/ 	.word	0x00000000
        /*0010*/ 	.short	0x0000
        /*0012*/ 	.short	0x0000
        /*0014*/ 	.byte	0x00, 0xf0, 0x21, 0x00


	//----- nvinfo : EIATTR_SPARSE_MMA_MASK
	.align		4
.L_9:
        /*0018*/ 	.byte	0x03, 0x50
        /*001a*/ 	.short	0x0000


	//----- nvinfo : EIATTR_MAXREG_COUNT
	.align		4
        /*001c*/ 	.byte	0x03, 0x1b
        /*001e*/ 	.short	0x00ff


	//----- nvinfo : EIATTR_MERCURY_ISA_VERSION
	.align		4
        /*0020*/ 	.byte	0x03, 0x5f
        /*0022*/ 	.short	0x0101


	//----- nvinfo : EIATTR_VRC_CTA_INIT_COUNT
	.align		4
        /*0024*/ 	.byte	0x02, 0x4a
	.zero		1
	.zero		1


	//----- nvinfo : EIATTR_EXIT_INSTR_OFFSETS
	.align		4
        /*0028*/ 	.byte	0x04, 0x1c
        /*002a*/ 	.short	(.L_11 - .L_10)


	//   ....[0]....
.L_10:
        /*002c*/ 	.word	0x00000060


	//----- nvinfo : EIATTR_CBANK_PARAM_SIZE
	.align		4
.L_11:
        /*0030*/ 	.byte	0x03, 0x19
        /*0032*/ 	.short	0x0008


	//----- nvinfo : EIATTR_PARAM_CBANK
	.align		4
        /*0034*/ 	.byte	0x04, 0x0a
        /*0036*/ 	.short	(.L_13 - .L_12)
	.align		4
.L_12:
        /*0038*/ 	.word	index@(.nv.constant0.bench)
        /*003c*/ 	.short	0x0380
        /*003e*/ 	.short	0x0008


	//----- nvinfo : EIATTR_SW_WAR
	.align		4
.L_13:
        /*0040*/ 	.byte	0x04, 0x36
        /*0042*/ 	.short	(.L_15 - .L_14)
.L_14:
        /*0044*/ 	.word	0x00000008
.L_15:


//--------------------- .nv.callgraph             --------------------------
	.section	.nv.callgraph,"",@"SHT_CUDA_CALLGRAPH"
	.align	4
	.sectionentsize	8
	.align		4
        /*0000*/ 	.word	0x00000000
	.align		4
        /*0004*/ 	.word	0xffffffff
	.align		4
        /*0008*/ 	.word	0x00000000
	.align		4
        /*000c*/ 	.word	0xfffffffe
	.align		4
        /*0010*/ 	.word	0x00000000
	.align		4
        /*0014*/ 	.word	0xfffffffd
	.align		4
        /*0018*/ 	.word	0x00000000
	.align		4
        /*001c*/ 	.word	0xfffffffc


//--------------------- .text.bench               --------------------------
	.section	.text.bench,"ax",@progbits
	.align	128
.text.bench:
        .type           bench,@function
        .size           bench,(.L_x_1 - bench)
        .other          bench,@"STO_CUDA_ENTRY STV_DEFAULT"
bench:
[----:B------:R-:W-:Y:S01]  /*0000*/  LDC R1, c[0x0][0x37c] ;  /* 0x0000df00ff017b82 */ /* 0x000fe20000000800 */
[----:B------:R-:W0:Y:S07]  /*0010*/  LDCU UR4, c[0x0][0x380] ;  /* 0x00007000ff0477ac */ /* 0x000e2e0008000800 */
[----:B------:R-:W1:Y:S01]  /*0020*/  LDC.64 R2, c[0x0][0x380] ;  /* 0x0000e000ff027b82 */ /* 0x000e620000000a00 */
[----:B0-----:R-:W1:Y:S01]  /*0030*/  LDS.S8 R5, [UR4] ;  /* 0x00000004ff057984 */ /* 0x001e620008000200 */
[----:B------:R-:W1:Y:S03]  /*0040*/  LDCU.64 UR4, c[0x0][0x358] ;  /* 0x00006b00ff0477ac */ /* 0x000e660008000a00 */
[----:B-1----:R-:W-:Y:S01]  /*0050*/  STG.E.U8 desc[UR4][R2.64], R5 ;  /* 0x0000000502007986 */ /* 0x002fe2000c101104 */
[----:B------:R-:W-:Y:S05]  /*0060*/  EXIT ;  /* 0x000000000000794d */ /* 0x000fea0003800000 */
.L_x_0:
[----:B------:R-:W-:-:S00]  /*0070*/  BRA `(.L_x_0) ;  /* 0xfffffffc00fc7947 */ /* 0x000fc0000383ffff */
[----:B------:R-:W-:-:S00]  /*0080*/  NOP ;  /* 0x0000000000007918 */ /* 0x000fc00000000000 */
[----:B------:R-:W-:-:S00]  /*0090*/  NOP ;  /* 0x0000000000007918 */ /* 0x000fc00000000000 */
[----:B------:R-:W-:-:S00]  /*00a0*/  NOP ;  /* 0x0000000000007918 */ /* 0x000fc00000000000 */
[----:B------:R-:W-:-:S00]  /*00b0*/  NOP ;  /* 0x0000000000007918 */ /* 0x000fc00000000000 */
[----:B------:R-:W-:-:S00]  /*00c0*/  NOP ;  /* 0x0000000000007918 */ /* 0x000fc00000000000 */
[----:B------:R-:W-:-:S00]  /*00d0*/  NOP ;  /* 0x0000000000007918 */ /* 0x000fc00000000000 */
[----:B------:R-:W-:-:S00]  /*00e0*/  NOP ;  /* 0x0000000000007918 */ /* 0x000fc00000000000 */
[----:B------:R-:W-:-:S00]  /*00f0*/  NOP ;  /* 0x0000000000007918 */ /* 0x000fc00000000000 */
.L_x_1:


//--------------------- .nv.shared.reserved.0     --------------------------
	.section	.nv.shared.reserved.0,"aw",@nobits
	.weak		__nv_reservedSMEM_offset_0_alias
	.size		__nv_reservedSMEM_offset_0_alias, 0, 64
	.other		__nv_reservedSMEM_offset_0_alias,@"STO_CUDA_RESERVED_SHARED STV_DEFAULT"
__nv_reservedSMEM_offset_0_alias:
	.zero		0
	.zero		64


//--------------------- .nv.constant0.bench       --------------------------
	.section	.nv.constant0.bench,"a",@progbits
	.sectionflags	@""
	.align	4
.nv.constant0.bench:
	.zero		904


//--------------------- SYMBOLS --------------------------

	.type		.nv.reservedSmem.offset0,@object
	.size		.nv.reservedSmem.offset0,0x4
